	.headerflags	@"EF_CUDA_TEXMODE_UNIFIED EF_CUDA_64BIT_ADDRESS EF_CUDA_ACCELERATORS EF_CUDA_SM90 EF_CUDA_VIRTUAL_SM(EF_CUDA_SM90)"
	.elftype	@"ET_EXEC"


//--------------------- .nv.info                  --------------------------
	.section	.nv.info,"",@"SHT_CUDA_INFO"
	.align	4


	//----- nvinfo : EIATTR_REGCOUNT
	.align		4
        /*0000*/ 	.byte	0x04, 0x2f
        /*0002*/ 	.short	(.L_2 - .L_1)
	.align		4
.L_1:
        /*0004*/ 	.word	index@(triton_per_fused_native_group_norm_1)
        /*0008*/ 	.word	0x00000012


	//----- nvinfo : EIATTR_MIN_STACK_SIZE
	.align		4
.L_2:
        /*000c*/ 	.byte	0x04, 0x12
        /*000e*/ 	.short	(.L_4 - .L_3)
	.align		4
.L_3:
        /*0010*/ 	.word	index@(triton_per_fused_native_group_norm_1)
        /*0014*/ 	.word	0x00000000


	//----- nvinfo : EIATTR_FRAME_SIZE
	.align		4
.L_4:
        /*0018*/ 	.byte	0x04, 0x11
        /*001a*/ 	.short	(.L_6 - .L_5)
	.align		4
.L_5:
        /*001c*/ 	.word	index@(triton_per_fused_native_group_norm_1)
        /*0020*/ 	.word	0x00000000


	//----- nvinfo : EIATTR_MIN_STACK_SIZE
	.align		4
.L_6:
        /*0024*/ 	.byte	0x04, 0x12
        /*0026*/ 	.short	(.L_8 - .L_7)
	.align		4
.L_7:
        /*0028*/ 	.word	index@(triton_per_fused_native_group_norm_1)
        /*002c*/ 	.word	0x00000000
.L_8:


//--------------------- .nv.info.triton_per_fused_native_group_norm_1 --------------------------
	.section	.nv.info.triton_per_fused_native_group_norm_1,"",@"SHT_CUDA_INFO"
	.sectionflags	@""
	.align	4


	//----- nvinfo : EIATTR_CUDA_API_VERSION
	.align		4
        /*0000*/ 	.byte	0x04, 0x37
        /*0002*/ 	.short	(.L_10 - .L_9)
.L_9:
        /*0004*/ 	.word	0x0000007c


	//----- nvinfo : EIATTR_KPARAM_INFO
	.align		4
.L_10:
        /*0008*/ 	.byte	0x04, 0x17
        /*000a*/ 	.short	(.L_12 - .L_11)
.L_11:
        /*000c*/ 	.word	0x00000000
        /*0010*/ 	.short	0x0007
        /*0012*/ 	.short	0x0034
        /*0014*/ 	.byte	0x00, 0xf0, 0x11, 0x00


	//----- nvinfo : EIATTR_KPARAM_INFO
	.align		4
.L_12:
        /*0018*/ 	.byte	0x04, 0x17
        /*001a*/ 	.short	(.L_14 - .L_13)
.L_13:
        /*001c*/ 	.word	0x00000000
        /*0020*/ 	.short	0x0006
        /*0022*/ 	.short	0x0030
        /*0024*/ 	.byte	0x00, 0xf0, 0x11, 0x00


	//----- nvinfo : EIATTR_KPARAM_INFO
	.align		4
.L_14:
        /*0028*/ 	.byte	0x04, 0x17
        /*002a*/ 	.short	(.L_16 - .L_15)
.L_15:
        /*002c*/ 	.word	0x00000000
        /*0030*/ 	.short	0x0005
        /*0032*/ 	.short	0x0028
        /*0034*/ 	.byte	0x00, 0xf4, 0x21, 0x00


	//----- nvinfo : EIATTR_KPARAM_INFO
	.align		4
.L_16:
        /*0038*/ 	.byte	0x04, 0x17
        /*003a*/ 	.short	(.L_18 - .L_17)
.L_17:
        /*003c*/ 	.word	0x00000000
        /*0040*/ 	.short	0x0004
        /*0042*/ 	.short	0x0020
        /*0044*/ 	.byte	0x00, 0xf4, 0x21, 0x00


	//----- nvinfo : EIATTR_KPARAM_INFO
	.align		4
.L_18:
        /*0048*/ 	.byte	0x04, 0x17
        /*004a*/ 	.short	(.L_20 - .L_19)
.L_19:
        /*004c*/ 	.word	0x00000000
        /*0050*/ 	.short	0x0003
        /*0052*/ 	.short	0x0018
        /*0054*/ 	.byte	0x00, 0xf4, 0x21, 0x00


	//----- nvinfo : EIATTR_KPARAM_INFO
	.align		4
.L_20:
        /*0058*/ 	.byte	0x04, 0x17
        /*005a*/ 	.short	(.L_22 - .L_21)
.L_21:
        /*005c*/ 	.word	0x00000000
        /*0060*/ 	.short	0x0002
        /*0062*/ 	.short	0x0010
        /*0064*/ 	.byte	0x00, 0xf4, 0x21, 0x00


	//----- nvinfo : EIATTR_KPARAM_INFO
	.align		4
.L_22:
        /*0068*/ 	.byte	0x04, 0x17
        /*006a*/ 	.short	(.L_24 - .L_23)
.L_23:
        /*006c*/ 	.word	0x00000000
        /*0070*/ 	.short	0x0001
        /*0072*/ 	.short	0x0008
        /*0074*/ 	.byte	0x00, 0xf4, 0x21, 0x00


	//----- nvinfo : EIATTR_KPARAM_INFO
	.align		4
.L_24:
        /*0078*/ 	.byte	0x04, 0x17
        /*007a*/ 	.short	(.L_26 - .L_25)
.L_25:
        /*007c*/ 	.word	0x00000000
        /*0080*/ 	.short	0x0000
        /*0082*/ 	.short	0x0000
        /*0084*/ 	.byte	0x00, 0xf4, 0x21, 0x00


	//----- nvinfo : EIATTR_SPARSE_MMA_MASK
	.align		4
.L_26:
        /*0088*/ 	.byte	0x03, 0x50
        /*008a*/ 	.short	0x0000


	//----- nvinfo : EIATTR_MAXREG_COUNT
	.align		4
        /*008c*/ 	.byte	0x03, 0x1b
        /*008e*/ 	.short	0x00ff


	//----- nvinfo : EIATTR_COOP_GROUP_MASK_REGIDS
	.align		4
        /*0090*/ 	.byte	0x04, 0x29
        /*0092*/ 	.short	(.L_28 - .L_27)


	//   ....[0]....
.L_27:
        /*0094*/ 	.word	0xffffffff


	//   ....[1]....
        /*0098*/ 	.word	0xffffffff


	//   ....[2]....
        /*009c*/ 	.word	0xffffffff


	//----- nvinfo : EIATTR_COOP_GROUP_INSTR_OFFSETS
	.align		4
.L_28:
        /*00a0*/ 	.byte	0x04, 0x28
        /*00a2*/ 	.short	(.L_30 - .L_29)


	//   ....[0]....
.L_29:
        /*00a4*/ 	.word	0x00000150


	//   ....[1]....
        /*00a8*/ 	.word	0x000001a0


	//   ....[2]....
        /*00ac*/ 	.word	0x000001d0


	//----- nvinfo : EIATTR_EXIT_INSTR_OFFSETS
	.align		4
.L_30:
        /*00b0*/ 	.byte	0x04, 0x1c
        /*00b2*/ 	.short	(.L_32 - .L_31)


	//   ....[0]....
.L_31:
        /*00b4*/ 	.word	0x000003a0


	//   ....[1]....
        /*00b8*/ 	.word	0x000003c0


	//----- nvinfo : EIATTR_REQNTID
	.align		4
.L_32:
        /*00bc*/ 	.byte	0x04, 0x10
        /*00be*/ 	.short	(.L_34 - .L_33)
.L_33:
        /*00c0*/ 	.word	0x00000040
        /*00c4*/ 	.word	0x00000001
        /*00c8*/ 	.word	0x00000001


	//----- nvinfo : EIATTR_CBANK_PARAM_SIZE
	.align		4
.L_34:
        /*00cc*/ 	.byte	0x03, 0x19
        /*00ce*/ 	.short	0x0038


	//----- nvinfo : EIATTR_PARAM_CBANK
	.align		4
        /*00d0*/ 	.byte	0x04, 0x0a
        /*00d2*/ 	.short	(.L_36 - .L_35)
	.align		4
.L_35:
        /*00d4*/ 	.word	index@(.nv.constant0.triton_per_fused_native_group_norm_1)
        /*00d8*/ 	.short	0x0210
        /*00da*/ 	.short	0x0038


	//----- nvinfo : EIATTR_SW_WAR
	.align		4
.L_36:
        /*00dc*/ 	.byte	0x04, 0x36
        /*00de*/ 	.short	(.L_38 - .L_37)
.L_37:
        /*00e0*/ 	.word	0x00000008
.L_38:


//--------------------- .nv.callgraph             --------------------------
	.section	.nv.callgraph,"",@"SHT_CUDA_CALLGRAPH"
	.align	4
	.sectionentsize	8
	.align		4
        /*0000*/ 	.word	0x00000000
	.align		4
        /*0004*/ 	.word	0xffffffff
	.align		4
        /*0008*/ 	.word	0x00000000
	.align		4
        /*000c*/ 	.word	0xfffffffe
	.align		4
        /*0010*/ 	.word	0x00000000
	.align		4
        /*0014*/ 	.word	0xfffffffd
	.align		4
        /*0018*/ 	.word	0x00000000
	.align		4
        /*001c*/ 	.word	0xfffffffc


//--------------------- .nv.constant4             --------------------------
	.section	.nv.constant4,"a",@progbits
	.align	8
	.align		8
.nv.constant4:
        /*0000*/ 	.dword	_$_str


//--------------------- .text.triton_per_fused_native_group_norm_1 --------------------------
	.section	.text.triton_per_fused_native_group_norm_1,"ax",@progbits
	.align	128
        .global         triton_per_fused_native_group_norm_1
        .type           triton_per_fused_native_group_norm_1,@function
        .size           triton_per_fused_native_group_norm_1,(.L_x_1 - triton_per_fused_native_group_norm_1)
        .other          triton_per_fused_native_group_norm_1,@"STO_CUDA_ENTRY STV_DEFAULT"
triton_per_fused_native_group_norm_1:
.text.triton_per_fused_native_group_norm_1:
[----:B------:R-:W0:Y:S02]  /*0000*/  LDC R1, c[0x0][0x28] ;  /* 0x00000a00ff017b82 */ /* 0x000e240000000800 */
[----:B------:R-:W1:Y:S01]  /*0010*/  S2R R11, SR_TID.X ;  /* 0x00000000000b7919 */ /* 0x000e620000002100 */
[----:B------:R-:W2:Y:S01]  /*0020*/  LDC.64 R2, c[0x0][0x220] ;  /* 0x00008800ff027b82 */ /* 0x000ea20000000a00 */
[----:B------:R-:W-:Y:S01]  /*0030*/  HFMA2.MMA R10, -RZ, RZ, 0, 0 ;  /* 0x00000000ff0a7435 */ /* 0x000fe200000001ff */
[----:B------:R-:W-:Y:S01]  /*0040*/  ULDC.64 UR4, c[0x0][0x208] ;  /* 0x0000820000047ab9 */ /* 0x000fe20000000a00 */
[----:B------:R-:W3:Y:S05]  /*0050*/  S2R R0, SR_CTAID.X ;  /* 0x0000000000007919 */ /* 0x000eea0000002500 */
[----:B------:R-:W4:Y:S01]  /*0060*/  LDC.64 R6, c[0x0][0x218] ;  /* 0x00008600ff067b82 */ /* 0x000f220000000a00 */
[----:B-1----:R-:W-:-:S02]  /*0070*/  LOP3.LUT R5, R11, 0x1, RZ, 0xc0, !PT ;  /* 0x000000010b057812 */ /* 0x002fc400078ec0ff */
[C---:B---3--:R-:W-:Y:S02]  /*0080*/  ISETP.GE.AND P2, PT, R0.reuse, 0x40, PT ;  /* 0x000000400000780c */ /* 0x048fe40003f46270 */
[----:B------:R-:W-:-:S03]  /*0090*/  LEA R9, R0, R5, 0x1 ;  /* 0x0000000500097211 */ /* 0x000fc600078e08ff */
[----:B------:R-:W1:Y:S02]  /*00a0*/  LDC.64 R4, c[0x0][0x210] ;  /* 0x00008400ff047b82 */ /* 0x000e640000000a00 */
[----:B--2---:R-:W-:-:S06]  /*00b0*/  IMAD.WIDE R2, R9, 0x4, R2 ;  /* 0x0000000409027825 */ /* 0x004fcc00078e0202 */
[----:B------:R-:W2:Y:S01]  /*00c0*/  @!P2 LDG.E R10, desc[UR4][R2.64] ;  /* 0x00000004020aa981 */ /* 0x000ea2000c1e1900 */
[----:B------:R-:W-:Y:S01]  /*00d0*/  MOV R8, RZ ;  /* 0x000000ff00087202 */ /* 0x000fe20000000f00 */
[----:B----4-:R-:W-:-:S04]  /*00e0*/  IMAD.WIDE R6, R9, 0x4, R6 ;  /* 0x0000000409067825 */ /* 0x010fc800078e0206 */
[----:B-1----:R-:W-:Y:S01]  /*00f0*/  IMAD.WIDE R4, R9, 0x4, R4 ;  /* 0x0000000409047825 */ /* 0x002fe200078e0204 */
[----:B------:R-:W-:-:S04]  /*0100*/  HFMA2.MMA R9, -RZ, RZ, 0, 0 ;  /* 0x00000000ff097435 */ /* 0x000fc800000001ff */
[----:B------:R-:W3:Y:S06]  /*0110*/  @!P2 LDG.E R8, desc[UR4][R4.64] ;  /* 0x000000040408a981 */ /* 0x000eec000c1e1900 */
[----:B------:R-:W4:Y:S01]  /*0120*/  @!P2 LDG.E R9, desc[UR4][R6.64] ;  /* 0x000000040609a981 */ /* 0x000f22000c1e1900 */
[----:B--2---:R-:W-:-:S04]  /*0130*/  SEL R10, R10, RZ, !P2 ;  /* 0x000000ff0a0a7207 */ /* 0x004fc80005000000 */
[----:B------:R-:W-:-:S05]  /*0140*/  FSEL R10, R10, RZ, !P2 ;  /* 0x000000ff0a0a7208 */ /* 0x000fca0005000000 */
[----:B------:R-:W1:Y:S01]  /*0150*/  SHFL.BFLY PT, R13, R10, 0x1, 0x1f ;  /* 0x0c201f000a0d7f89 */ /* 0x000e6200000e0000 */
[----:B---3--:R-:W-:-:S04]  /*0160*/  SEL R2, R8, RZ, !P2 ;  /* 0x000000ff08027207 */ /* 0x008fc80005000000 */
[----:B------:R-:W-:Y:S02]  /*0170*/  FSEL R2, R2, RZ, !P2 ;  /* 0x000000ff02027208 */ /* 0x000fe40005000000 */
[----:B----4-:R-:W-:Y:S02]  /*0180*/  SEL R3, R9, RZ, !P2 ;  /* 0x000000ff09037207 */ /* 0x010fe40005000000 */
[----:B------:R-:W2:Y:S01]  /*0190*/  LDC.64 R8, c[0x0][0x238] ;  /* 0x00008e00ff087b82 */ /* 0x000ea20000000a00 */
[----:B------:R-:W3:Y:S01]  /*01a0*/  SHFL.BFLY PT, R5, R2, 0x1, 0x1f ;  /* 0x0c201f0002057f89 */ /* 0x000ee200000e0000 */
[----:B------:R-:W-:Y:S01]  /*01b0*/  FSEL R3, R3, RZ, !P2 ;  /* 0x000000ff03037208 */ /* 0x000fe20005000000 */
[----:B-1----:R-:W-:-:S04]  /*01c0*/  FADD R12, R10, R13 ;  /* 0x0000000d0a0c7221 */ /* 0x002fc80000000000 */
[----:B------:R-:W1:Y:S01]  /*01d0*/  SHFL.BFLY PT, R4, R3, 0x1, 0x1f ;  /* 0x0c201f0003047f89 */ /* 0x000e6200000e0000 */
[C---:B------:R-:W-:Y:S02]  /*01e0*/  FSETP.GT.AND P1, PT, |R12|.reuse, 8.50705917302346158658e+37, PT ;  /* 0x7e8000000c00780b */ /* 0x040fe40003f24200 */
[C---:B------:R-:W-:Y:S02]  /*01f0*/  FSETP.GEU.AND P0, PT, |R12|.reuse, 1.175494350822287508e-38, PT ;  /* 0x008000000c00780b */ /* 0x040fe40003f0e200 */
[----:B------:R-:W-:-:S09]  /*0200*/  FSETP.NEU.AND P2, PT, R12, RZ, PT ;  /* 0x000000ff0c00720b */ /* 0x000fd20003f4d000 */
[----:B------:R-:W-:Y:S01]  /*0210*/  @P1 FMUL R12, R12, 0.25 ;  /* 0x3e8000000c0c1820 */ /* 0x000fe20000400000 */
[----:B------:R-:W-:Y:S01]  /*0220*/  @P1 FMUL R13, R13, 0.25 ;  /* 0x3e8000000d0d1820 */ /* 0x000fe20000400000 */
[----:B---3--:R-:W-:Y:S01]  /*0230*/  FADD R15, -R2, R5 ;  /* 0x00000005020f7221 */ /* 0x008fe20000000100 */
[----:B--2---:R-:W-:-:S04]  /*0240*/  IMAD.WIDE R8, R0, 0x4, R8 ;  /* 0x0000000400087825 */ /* 0x004fc800078e0208 */
[----:B------:R-:W-:Y:S01]  /*0250*/  @!P0 FMUL R12, R12, 16777216 ;  /* 0x4b8000000c0c8820 */ /* 0x000fe20000400000 */
[----:B------:R-:W-:Y:S01]  /*0260*/  @!P0 FMUL R13, R13, 16777216 ;  /* 0x4b8000000d0d8820 */ /* 0x000fe20000400000 */
[----:B------:R-:W-:Y:S01]  /*0270*/  FMUL R5, R15, R15 ;  /* 0x0000000f0f057220 */ /* 0x000fe20000400000 */
[----:B------:R-:W-:Y:S01]  /*0280*/  LOP3.LUT P0, RZ, R11, 0x3f, RZ, 0xc0, !PT ;  /* 0x0000003f0bff7812 */ /* 0x000fe2000780c0ff */
[----:B-1----:R-:W-:Y:S01]  /*0290*/  FADD R6, R3, R4 ;  /* 0x0000000403067221 */ /* 0x002fe20000000000 */
[----:B------:R-:W-:Y:S01]  /*02a0*/  MOV R3, 0x38800000 ;  /* 0x3880000000037802 */ /* 0x000fe20000000f00 */
[----:B------:R-:W1:Y:S01]  /*02b0*/  MUFU.RCP R12, R12 ;  /* 0x0000000c000c7308 */ /* 0x000e620000001000 */
[----:B------:R-:W-:Y:S01]  /*02c0*/  FMUL R10, R10, R5 ;  /* 0x000000050a0a7220 */ /* 0x000fe20000400000 */
[----:B------:R-:W-:Y:S01]  /*02d0*/  ISETP.LT.AND P0, PT, R0, 0x40, !P0 ;  /* 0x000000400000780c */ /* 0x000fe20004701270 */
[----:B------:R-:W2:Y:S01]  /*02e0*/  LDC.64 R4, c[0x0][0x228] ;  /* 0x00008a00ff047b82 */ /* 0x000ea20000000a00 */
[----:B-1----:R-:W-:-:S05]  /*02f0*/  FMUL R13, R12, R13 ;  /* 0x0000000d0c0d7220 */ /* 0x002fca0000400000 */
[----:B------:R-:W-:-:S05]  /*0300*/  FSEL R13, R13, RZ, P2 ;  /* 0x000000ff0d0d7208 */ /* 0x000fca0001000000 */
[----:B------:R-:W-:Y:S01]  /*0310*/  FFMA R10, R13, R10, R6 ;  /* 0x0000000a0d0a7223 */ /* 0x000fe20000000006 */
[----:B------:R-:W-:Y:S01]  /*0320*/  FFMA R13, R15, R13, R2 ;  /* 0x0000000d0f0d7223 */ /* 0x000fe20000000002 */
[----:B------:R-:W1:Y:S01]  /*0330*/  LDC.64 R6, c[0x0][0x230] ;  /* 0x00008c00ff067b82 */ /* 0x000e620000000a00 */
[----:B--2---:R-:W-:-:S04]  /*0340*/  IMAD.WIDE R4, R0, 0x4, R4 ;  /* 0x0000000400047825 */ /* 0x004fc800078e0204 */
[----:B------:R-:W-:-:S06]  /*0350*/  FFMA R3, R10, R3, 9.9999997473787516356e-06 ;  /* 0x3727c5ac0a037423 */ /* 0x000fcc0000000003 */
[----:B------:R-:W2:Y:S02]  /*0360*/  MUFU.RSQ R3, R3 ;  /* 0x0000000300037308 */ /* 0x000ea40000001400 */
[----:B--2---:R2:W-:Y:S01]  /*0370*/  @P0 STG.E desc[UR4][R8.64], R3 ;  /* 0x0000000308000986 */ /* 0x0045e2000c101904 */
[----:B-1----:R-:W-:-:S03]  /*0380*/  IMAD.WIDE R6, R0, 0x4, R6 ;  /* 0x0000000400067825 */ /* 0x002fc600078e0206 */
[----:B------:R2:W-:Y:S01]  /*0390*/  @P0 STG.E desc[UR4][R4.64], R13 ;  /* 0x0000000d04000986 */ /* 0x0005e2000c101904 */
[----:B------:R-:W-:Y:S05]  /*03a0*/  @!P0 EXIT ;  /* 0x000000000000894d */ /* 0x000fea0003800000 */
[----:B------:R-:W-:Y:S01]  /*03b0*/  STG.E desc[UR4][R6.64], R10 ;  /* 0x0000000a06007986 */ /* 0x000fe2000c101904 */
[----:B------:R-:W-:Y:S05]  /*03c0*/  EXIT ;  /* 0x000000000000794d */ /* 0x000fea0003800000 */
.L_x_0:
[----:B------:R-:W-:-:S00]  /*03d0*/  BRA `(.L_x_0) ;  /* 0xfffffffc00fc7947 */ /* 0x000fc0000383ffff */
[----:B------:R-:W-:-:S00]  /*03e0*/  NOP ;  /* 0x0000000000007918 */ /* 0x000fc00000000000 */
        /* <DEDUP_REMOVED lines=9> */
.L_x_1:


//--------------------- .nv.global.init           --------------------------
	.section	.nv.global.init,"aw",@progbits
.nv.global.init:
	.type		_$_str,@object
	.size		_$_str,(.L_0 - _$_str)
_$_str:
        /*0000*/ 	.byte	0x5f, 0x5f, 0x43, 0x55, 0x44, 0x41, 0x5f, 0x46, 0x54, 0x5a, 0x00
.L_0:


//--------------------- .nv.constant0.triton_per_fused_native_group_norm_1 --------------------------
	.section	.nv.constant0.triton_per_fused_native_group_norm_1,"a",@progbits
	.sectionflags	@""
	.align	4
.nv.constant0.triton_per_fused_native_group_norm_1:
	.zero		584
